//
// Generated by NVIDIA NVVM Compiler
//
// Compiler Build ID: CL-36424714
// Cuda compilation tools, release 13.0, V13.0.88
// Based on NVVM 20.0.0
//

.version 9.0
.target sm_100
.address_size 64

	// .globl	_Z11warpDetailsv
.extern .func  (.param .b32 func_retval0) vprintf
(
	.param .b64 vprintf_param_0,
	.param .b64 vprintf_param_1
)
;
.global .align 1 .b8 $str[79] = {116, 104, 114, 101, 97, 100, 73, 100, 120, 46, 120, 58, 32, 37, 100, 32, 98, 108, 111, 99, 107, 73, 100, 120, 46, 120, 58, 32, 37, 100, 32, 98, 108, 111, 99, 107, 73, 100, 120, 46, 121, 58, 32, 37, 100, 32, 103, 73, 100, 58, 32, 37, 100, 32, 119, 97, 114, 112, 73, 100, 58, 32, 37, 100, 32, 103, 66, 108, 111, 99, 107, 73, 100, 58, 32, 37, 100, 10};

.visible .entry _Z11warpDetailsv()
{
	.local .align 8 .b8 	__local_depot0[24];
	.reg .b64 	%SP;
	.reg .b64 	%SPL;
	.reg .b32 	%r<11>;
	.reg .b64 	%rd<5>;

	mov.u64 	%SPL, __local_depot0;
	cvta.local.u64 	%SP, %SPL;
	add.u64 	%rd1, %SP, 0;
	add.u64 	%rd2, %SPL, 0;
	mov.u32 	%r1, %ctaid.y;
	mov.u32 	%r2, %nctaid.x;
	mov.u32 	%r3, %ntid.x;
	mov.u32 	%r4, %ctaid.x;
	mov.u32 	%r5, %tid.x;
	mad.lo.s32 	%r6, %r1, %r2, %r4;
	mad.lo.s32 	%r7, %r6, %r3, %r5;
	shr.u32 	%r8, %r5, 5;
	st.local.v2.u32 	[%rd2], {%r5, %r4};
	st.local.v2.u32 	[%rd2+8], {%r1, %r7};
	st.local.v2.u32 	[%rd2+16], {%r8, %r6};
	mov.u64 	%rd3, $str;
	cvta.global.u64 	%rd4, %rd3;
	{ // callseq 0, 0
	.param .b64 param0;
	st.param.b64 	[param0], %rd4;
	.param .b64 param1;
	st.param.b64 	[param1], %rd1;
	.param .b32 retval0;
	call.uni (retval0), 
	vprintf, 
	(
	param0, 
	param1
	);
	ld.param.b32 	%r9, [retval0];
	} // callseq 0
	ret;

}


// ===== COMPILED SASS (sm_100) =====

	.target	sm_100

	.elftype	@"ET_EXEC"


//--------------------- .note.nv.tkinfo           --------------------------
	.section	.note.nv.tkinfo,"",@"SHT_NOTE"
	.sectionflags	@"SHF_NOTE_NV_TKINFO"
	.tkinfo
        /*0018*/ 	.word	0x00000002
        /*0030*/ 	.string	""
        /*0030*/ 	.string	"ptxas"
        /*0030*/ 	.string	"Cuda compilation tools, release 13.0, V13.0.88"
        /*0030*/ 	.string	"Build cuda_13.0.r13.0/compiler.36424714_0"
        /*0030*/ 	.string	"-arch sm_100 -m 64 "



//--------------------- .note.nv.cuinfo           --------------------------
	.section	.note.nv.cuinfo,"",@"SHT_NOTE"
	.sectionflags	@"SHF_NOTE_NV_CUINFO"
        /*0018*/ 	.short	0x0002
        /*001a*/ 	.short	0x0064
        /*001c*/ 	.short	0x0082
	.zero		2


//--------------------- .nv.info                  --------------------------
	.section	.nv.info,"",@"SHT_CUDA_INFO"
	.align	4


	//----- nvinfo : EIATTR_REGCOUNT
	.align		4
        /*0000*/ 	.byte	0x04, 0x2f
        /*0002*/ 	.short	(.L_2 - .L_1)
	.align		4
.L_1:
        /*0004*/ 	.word	index@(_Z11warpDetailsv)
        /*0008*/ 	.word	0x00000018


	//----- nvinfo : EIATTR_FRAME_SIZE
	.align		4
.L_2:
        /*000c*/ 	.byte	0x04, 0x11
        /*000e*/ 	.short	(.L_4 - .L_3)
	.align		4
.L_3:
        /*0010*/ 	.word	index@(_Z11warpDetailsv)
        /*0014*/ 	.word	0x00000018


	//----- nvinfo : EIATTR_MIN_STACK_SIZE
	.align		4
.L_4:
        /*0018*/ 	.byte	0x04, 0x12
        /*001a*/ 	.short	(.L_6 - .L_5)
	.align		4
.L_5:
        /*001c*/ 	.word	index@(_Z11warpDetailsv)
        /*0020*/ 	.word	0x00000018
.L_6:


//--------------------- .nv.compat                --------------------------
	.section	.nv.compat,"",@"SHT_CUDA_COMPAT_INFO"
	.align	4
        /*0000*/ 	.byte	0x02, 0x09, 0x00, 0x00, 0x02, 0x02, 0x01, 0x00, 0x02, 0x05, 0x05, 0x00, 0x03, 0x07, 0x01, 0x01
        /*0010*/ 	.byte	0x02, 0x03, 0x00, 0x00, 0x02, 0x06, 0x01, 0x00, 0x04, 0x0b, 0x08, 0x00, 0x09, 0x00, 0x00, 0x00
        /*0020*/ 	.byte	0x00, 0x00, 0x00, 0x00


//--------------------- .nv.info._Z11warpDetailsv --------------------------
	.section	.nv.info._Z11warpDetailsv,"",@"SHT_CUDA_INFO"
	.sectionflags	@""
	.align	4


	//----- nvinfo : EIATTR_CUDA_API_VERSION
	.align		4
        /*0000*/ 	.byte	0x04, 0x37
        /*0002*/ 	.short	(.L_8 - .L_7)
.L_7:
        /*0004*/ 	.word	0x00000082


	//----- nvinfo : EIATTR_SPARSE_MMA_MASK
	.align		4
.L_8:
        /*0008*/ 	.byte	0x03, 0x50
        /*000a*/ 	.short	0x0000


	//----- nvinfo : EIATTR_MAXREG_COUNT
	.align		4
        /*000c*/ 	.byte	0x03, 0x1b
        /*000e*/ 	.short	0x00ff


	//----- nvinfo : EIATTR_EXTERNS
	.align		4
        /*0010*/ 	.byte	0x04, 0x0f
        /*0012*/ 	.short	(.L_10 - .L_9)


	//   ....[0]....
	.align		4
.L_9:
        /*0014*/ 	.word	index@(vprintf)


	//----- nvinfo : EIATTR_MERCURY_ISA_VERSION
	.align		4
.L_10:
        /*0018*/ 	.byte	0x03, 0x5f
        /*001a*/ 	.short	0x0101


	//----- nvinfo : EIATTR_VRC_CTA_INIT_COUNT
	.align		4
        /*001c*/ 	.byte	0x02, 0x4a
	.zero		1
	.zero		1


	//----- nvinfo : EIATTR_SYSCALL_OFFSETS
	.align		4
        /*0020*/ 	.byte	0x04, 0x46
        /*0022*/ 	.short	(.L_12 - .L_11)


	//   ....[0]....
.L_11:
        /*0024*/ 	.word	0x00000170


	//----- nvinfo : EIATTR_EXIT_INSTR_OFFSETS
	.align		4
.L_12:
        /*0028*/ 	.byte	0x04, 0x1c
        /*002a*/ 	.short	(.L_14 - .L_13)


	//   ....[0]....
.L_13:
        /*002c*/ 	.word	0x00000180


	//----- nvinfo : EIATTR_SW_WAR
	.align		4
.L_14:
        /*0030*/ 	.byte	0x04, 0x36
        /*0032*/ 	.short	(.L_16 - .L_15)
.L_15:
        /*0034*/ 	.word	0x00000008
.L_16:


//--------------------- .nv.callgraph             --------------------------
	.section	.nv.callgraph,"",@"SHT_CUDA_CALLGRAPH"
	.align	4
	.sectionentsize	8
	.align		4
        /*0000*/ 	.word	0x00000000
	.align		4
        /*0004*/ 	.word	0xffffffff
	.align		4
        /*0008*/ 	.word	index@(_Z11warpDetailsv)
	.align		4
        /*000c*/ 	.word	index@(vprintf)
	.align		4
        /*0010*/ 	.word	0x00000000
	.align		4
        /*0014*/ 	.word	0xfffffffe
	.align		4
        /*0018*/ 	.word	0x00000000
	.align		4
        /*001c*/ 	.word	0xfffffffd
	.align		4
        /*0020*/ 	.word	0x00000000
	.align		4
        /*0024*/ 	.word	0xfffffffc


//--------------------- .nv.constant4             --------------------------
	.section	.nv.constant4,"a",@progbits
	.align	8
	.align		8
.nv.constant4:
        /*0000*/ 	.dword	vprintf
	.align		8
        /*0008*/ 	.dword	$str


//--------------------- .text._Z11warpDetailsv    --------------------------
	.section	.text._Z11warpDetailsv,"ax",@progbits
	.align	128
        .global         _Z11warpDetailsv
        .type           _Z11warpDetailsv,@function
        .size           _Z11warpDetailsv,(.L_x_2 - _Z11warpDetailsv)
        .other          _Z11warpDetailsv,@"STO_CUDA_ENTRY STV_DEFAULT"
_Z11warpDetailsv:
.text._Z11warpDetailsv:
[----:B------:R-:W0:Y:S01]  /*0000*/  LDC R1, c[0x0][0x37c] ;  /* 0x0000df00ff017b82 */ /* 0x000e220000000800 */
[----:B------:R-:W1:Y:S01]  /*0010*/  S2R R10, SR_CTAID.Y ;  /* 0x00000000000a7919 */ /* 0x000e620000002600 */
[----:B------:R-:W2:Y:S01]  /*0020*/  LDCU UR5, c[0x0][0x2fc] ;  /* 0x00005f80ff0577ac */ /* 0x000ea20008000800 */
[----:B0-----:R-:W-:Y:S01]  /*0030*/  VIADD R1, R1, 0xffffffe8 ;  /* 0xffffffe801017836 */ /* 0x001fe20000000000 */
[----:B------:R-:W-:Y:S01]  /*0040*/  MOV R0, 0x0 ;  /* 0x0000000000007802 */ /* 0x000fe20000000f00 */
[----:B------:R-:W1:Y:S01]  /*0050*/  S2R R13, SR_CTAID.X ;  /* 0x00000000000d7919 */ /* 0x000e620000002500 */
[----:B------:R-:W1:Y:S02]  /*0060*/  LDCU UR4, c[0x0][0x370] ;  /* 0x00006e00ff0477ac */ /* 0x000e640008000800 */
[----:B------:R0:W3:Y:S01]  /*0070*/  LDC.64 R8, c[0x4][R0] ;  /* 0x0100000000087b82 */ /* 0x0000e20000000a00 */
[----:B------:R-:W4:Y:S01]  /*0080*/  S2R R12, SR_TID.X ;  /* 0x00000000000c7919 */ /* 0x000f220000002100 */
[----:B------:R-:W5:Y:S01]  /*0090*/  LDCU UR6, c[0x0][0x360] ;  /* 0x00006c00ff0677ac */ /* 0x000f620008000800 */
[----:B-1----:R-:W-:Y:S01]  /*00a0*/  IMAD R3, R10, UR4, R13 ;  /* 0x000000040a037c24 */ /* 0x002fe2000f8e020d */
[----:B------:R-:W1:Y:S01]  /*00b0*/  LDCU UR4, c[0x0][0x2f8] ;  /* 0x00005f00ff0477ac */ /* 0x000e620008000800 */
[----:B----4-:R-:W-:-:S02]  /*00c0*/  SHF.R.U32.HI R2, RZ, 0x5, R12 ;  /* 0x00000005ff027819 */ /* 0x010fc4000001160c */
[----:B-----5:R-:W-:Y:S01]  /*00d0*/  IMAD R11, R3, UR6, R12 ;  /* 0x00000006030b7c24 */ /* 0x020fe2000f8e020c */
[----:B------:R0:W-:Y:S01]  /*00e0*/  STL.64 [R1], R12 ;  /* 0x0000000c01007387 */ /* 0x0001e20000100a00 */
[----:B------:R-:W4:Y:S03]  /*00f0*/  LDCU.64 UR6, c[0x4][0x8] ;  /* 0x01000100ff0677ac */ /* 0x000f260008000a00 */
[----:B------:R0:W-:Y:S04]  /*0100*/  STL.64 [R1+0x10], R2 ;  /* 0x0000100201007387 */ /* 0x0001e80000100a00 */
[----:B------:R0:W-:Y:S01]  /*0110*/  STL.64 [R1+0x8], R10 ;  /* 0x0000080a01007387 */ /* 0x0001e20000100a00 */
[----:B-1----:R-:W-:-:S05]  /*0120*/  IADD3 R6, P0, PT, R1, UR4, RZ ;  /* 0x0000000401067c10 */ /* 0x002fca000ff1e0ff */
[----:B--2---:R-:W-:Y:S01]  /*0130*/  IMAD.X R7, RZ, RZ, UR5, P0 ;  /* 0x00000005ff077e24 */ /* 0x004fe200080e06ff */
[----:B----4-:R-:W-:Y:S01]  /*0140*/  MOV R5, UR7 ;  /* 0x0000000700057c02 */ /* 0x010fe20008000f00 */
[----:B0--3--:R-:W-:-:S07]  /*0150*/  IMAD.U32 R4, RZ, RZ, UR6 ;  /* 0x00000006ff047e24 */ /* 0x009fce000f8e00ff */
[----:B------:R-:W-:-:S07]  /*0160*/  LEPC R20, `(.L_x_0) ;  /* 0x000000001014794e */ /* 0x000fce0000000000 */
[----:B------:R-:W-:Y:S05]  /*0170*/  CALL.ABS.NOINC R8 ;  /* 0x0000000008007343 */ /* 0x000fea0003c00000 */
.L_x_0:
[----:B------:R-:W-:Y:S05]  /*0180*/  EXIT ;  /* 0x000000000000794d */ /* 0x000fea0003800000 */
.L_x_1:
[----:B------:R-:W-:-:S00]  /*0190*/  BRA `(.L_x_1) ;  /* 0xfffffffc00fc7947 */ /* 0x000fc0000383ffff */
[----:B------:R-:W-:-:S00]  /*01a0*/  NOP ;  /* 0x0000000000007918 */ /* 0x000fc00000000000 */
        /* <DEDUP_REMOVED lines=13> */
.L_x_2:


//--------------------- .nv.global.init           --------------------------
	.section	.nv.global.init,"aw",@progbits
.nv.global.init:
	.type		$str,@object
	.size		$str,(.L_0 - $str)
$str:
        /*0000*/ 	.byte	0x74, 0x68, 0x72, 0x65, 0x61, 0x64, 0x49, 0x64, 0x78, 0x2e, 0x78, 0x3a, 0x20, 0x25, 0x64, 0x20
        /*0010*/ 	.byte	0x62, 0x6c, 0x6f, 0x63, 0x6b, 0x49, 0x64, 0x78, 0x2e, 0x78, 0x3a, 0x20, 0x25, 0x64, 0x20, 0x62
        /*0020*/ 	.byte	0x6c, 0x6f, 0x63, 0x6b, 0x49, 0x64, 0x78, 0x2e, 0x79, 0x3a, 0x20, 0x25, 0x64, 0x20, 0x67, 0x49
        /*0030*/ 	.byte	0x64, 0x3a, 0x20, 0x25, 0x64, 0x20, 0x77, 0x61, 0x72, 0x70, 0x49, 0x64, 0x3a, 0x20, 0x25, 0x64
        /*0040*/ 	.byte	0x20, 0x67, 0x42, 0x6c, 0x6f, 0x63, 0x6b, 0x49, 0x64, 0x3a, 0x20, 0x25, 0x64, 0x0a, 0x00
.L_0:


//--------------------- .nv.shared.reserved.0     --------------------------
	.section	.nv.shared.reserved.0,"aw",@nobits
	.weak		__nv_reservedSMEM_offset_0_alias
	.size		__nv_reservedSMEM_offset_0_alias, 0, 64
	.other		__nv_reservedSMEM_offset_0_alias,@"STO_CUDA_RESERVED_SHARED STV_DEFAULT"
__nv_reservedSMEM_offset_0_alias:
	.zero		0
	.zero		64


//--------------------- .nv.constant0._Z11warpDetailsv --------------------------
	.section	.nv.constant0._Z11warpDetailsv,"a",@progbits
	.sectionflags	@""
	.align	4
.nv.constant0._Z11warpDetailsv:
	.zero		896


//--------------------- SYMBOLS --------------------------

	.type		.nv.reservedSmem.offset0,@object
	.size		.nv.reservedSmem.offset0,0x4
	.type		vprintf,@function
